	.headerflags	@"EF_CUDA_TEXMODE_UNIFIED EF_CUDA_64BIT_ADDRESS EF_CUDA_ACCELERATORS EF_CUDA_SM90 EF_CUDA_VIRTUAL_SM(EF_CUDA_SM90)"
	.elftype	@"ET_EXEC"


//--------------------- .nv.info                  --------------------------
	.section	.nv.info,"",@"SHT_CUDA_INFO"
	.align	4


	//----- nvinfo : EIATTR_REGCOUNT
	.align		4
        /*0000*/ 	.byte	0x04, 0x2f
        /*0002*/ 	.short	(.L_2 - .L_1)
	.align		4
.L_1:
        /*0004*/ 	.word	index@(triton_poi_fused_add_exp_ge_lt_masked_fill_mul_neg_pow_relu_sub_3)
        /*0008*/ 	.word	0x0000001f


	//----- nvinfo : EIATTR_MIN_STACK_SIZE
	.align		4
.L_2:
        /*000c*/ 	.byte	0x04, 0x12
        /*000e*/ 	.short	(.L_4 - .L_3)
	.align		4
.L_3:
        /*0010*/ 	.word	index@(triton_poi_fused_add_exp_ge_lt_masked_fill_mul_neg_pow_relu_sub_3)
        /*0014*/ 	.word	0x00000000


	//----- nvinfo : EIATTR_FRAME_SIZE
	.align		4
.L_4:
        /*0018*/ 	.byte	0x04, 0x11
        /*001a*/ 	.short	(.L_6 - .L_5)
	.align		4
.L_5:
        /*001c*/ 	.word	index@(triton_poi_fused_add_exp_ge_lt_masked_fill_mul_neg_pow_relu_sub_3)
        /*0020*/ 	.word	0x00000000


	//----- nvinfo : EIATTR_MIN_STACK_SIZE
	.align		4
.L_6:
        /*0024*/ 	.byte	0x04, 0x12
        /*0026*/ 	.short	(.L_8 - .L_7)
	.align		4
.L_7:
        /*0028*/ 	.word	index@(triton_poi_fused_add_exp_ge_lt_masked_fill_mul_neg_pow_relu_sub_3)
        /*002c*/ 	.word	0x00000000
.L_8:


//--------------------- .nv.info.triton_poi_fused_add_exp_ge_lt_masked_fill_mul_neg_pow_relu_sub_3 --------------------------
	.section	.nv.info.triton_poi_fused_add_exp_ge_lt_masked_fill_mul_neg_pow_relu_sub_3,"",@"SHT_CUDA_INFO"
	.sectionflags	@""
	.align	4


	//----- nvinfo : EIATTR_CUDA_API_VERSION
	.align		4
        /*0000*/ 	.byte	0x04, 0x37
        /*0002*/ 	.short	(.L_10 - .L_9)
.L_9:
        /*0004*/ 	.word	0x0000007c


	//----- nvinfo : EIATTR_KPARAM_INFO
	.align		4
.L_10:
        /*0008*/ 	.byte	0x04, 0x17
        /*000a*/ 	.short	(.L_12 - .L_11)
.L_11:
        /*000c*/ 	.word	0x00000000
        /*0010*/ 	.short	0x0009
        /*0012*/ 	.short	0x0048
        /*0014*/ 	.byte	0x00, 0xf0, 0x11, 0x00


	//----- nvinfo : EIATTR_KPARAM_INFO
	.align		4
.L_12:
        /*0018*/ 	.byte	0x04, 0x17
        /*001a*/ 	.short	(.L_14 - .L_13)
.L_13:
        /*001c*/ 	.word	0x00000000
        /*0020*/ 	.short	0x0008
        /*0022*/ 	.short	0x0040
        /*0024*/ 	.byte	0x00, 0xf4, 0x21, 0x00


	//----- nvinfo : EIATTR_KPARAM_INFO
	.align		4
.L_14:
        /*0028*/ 	.byte	0x04, 0x17
        /*002a*/ 	.short	(.L_16 - .L_15)
.L_15:
        /*002c*/ 	.word	0x00000000
        /*0030*/ 	.short	0x0007
        /*0032*/ 	.short	0x0038
        /*0034*/ 	.byte	0x00, 0xf4, 0x21, 0x00


	//----- nvinfo : EIATTR_KPARAM_INFO
	.align		4
.L_16:
        /*0038*/ 	.byte	0x04, 0x17
        /*003a*/ 	.short	(.L_18 - .L_17)
.L_17:
        /*003c*/ 	.word	0x00000000
        /*0040*/ 	.short	0x0006
        /*0042*/ 	.short	0x0030
        /*0044*/ 	.byte	0x00, 0xf4, 0x21, 0x00


	//----- nvinfo : EIATTR_KPARAM_INFO
	.align		4
.L_18:
        /*0048*/ 	.byte	0x04, 0x17
        /*004a*/ 	.short	(.L_20 - .L_19)
.L_19:
        /*004c*/ 	.word	0x00000000
        /*0050*/ 	.short	0x0005
        /*0052*/ 	.short	0x0028
        /*0054*/ 	.byte	0x00, 0xf4, 0x21, 0x00


	//----- nvinfo : EIATTR_KPARAM_INFO
	.align		4
.L_20:
        /*0058*/ 	.byte	0x04, 0x17
        /*005a*/ 	.short	(.L_22 - .L_21)
.L_21:
        /*005c*/ 	.word	0x00000000
        /*0060*/ 	.short	0x0004
        /*0062*/ 	.short	0x0020
        /*0064*/ 	.byte	0x00, 0xf4, 0x21, 0x00


	//----- nvinfo : EIATTR_KPARAM_INFO
	.align		4
.L_22:
        /*0068*/ 	.byte	0x04, 0x17
        /*006a*/ 	.short	(.L_24 - .L_23)
.L_23:
        /*006c*/ 	.word	0x00000000
        /*0070*/ 	.short	0x0003
        /*0072*/ 	.short	0x0018
        /*0074*/ 	.byte	0x00, 0xf4, 0x21, 0x00


	//----- nvinfo : EIATTR_KPARAM_INFO
	.align		4
.L_24:
        /*0078*/ 	.byte	0x04, 0x17
        /*007a*/ 	.short	(.L_26 - .L_25)
.L_25:
        /*007c*/ 	.word	0x00000000
        /*0080*/ 	.short	0x0002
        /*0082*/ 	.short	0x0010
        /*0084*/ 	.byte	0x00, 0xf4, 0x21, 0x00


	//----- nvinfo : EIATTR_KPARAM_INFO
	.align		4
.L_26:
        /*0088*/ 	.byte	0x04, 0x17
        /*008a*/ 	.short	(.L_28 - .L_27)
.L_27:
        /*008c*/ 	.word	0x00000000
        /*0090*/ 	.short	0x0001
        /*0092*/ 	.short	0x0008
        /*0094*/ 	.byte	0x00, 0xf4, 0x21, 0x00


	//----- nvinfo : EIATTR_KPARAM_INFO
	.align		4
.L_28:
        /*0098*/ 	.byte	0x04, 0x17
        /*009a*/ 	.short	(.L_30 - .L_29)
.L_29:
        /*009c*/ 	.word	0x00000000
        /*00a0*/ 	.short	0x0000
        /*00a2*/ 	.short	0x0000
        /*00a4*/ 	.byte	0x00, 0xf4, 0x21, 0x00


	//----- nvinfo : EIATTR_SPARSE_MMA_MASK
	.align		4
.L_30:
        /*00a8*/ 	.byte	0x03, 0x50
        /*00aa*/ 	.short	0x0000


	//----- nvinfo : EIATTR_MAXREG_COUNT
	.align		4
        /*00ac*/ 	.byte	0x03, 0x1b
        /*00ae*/ 	.short	0x00ff


	//----- nvinfo : EIATTR_EXIT_INSTR_OFFSETS
	.align		4
        /*00b0*/ 	.byte	0x04, 0x1c
        /*00b2*/ 	.short	(.L_32 - .L_31)


	//   ....[0]....
.L_31:
        /*00b4*/ 	.word	0x00001070


	//   ....[1]....
        /*00b8*/ 	.word	0x00001090


	//----- nvinfo : EIATTR_REQNTID
	.align		4
.L_32:
        /*00bc*/ 	.byte	0x04, 0x10
        /*00be*/ 	.short	(.L_34 - .L_33)
.L_33:
        /*00c0*/ 	.word	0x00000020
        /*00c4*/ 	.word	0x00000001
        /*00c8*/ 	.word	0x00000001


	//----- nvinfo : EIATTR_CRS_STACK_SIZE
	.align		4
.L_34:
        /*00cc*/ 	.byte	0x04, 0x1e
        /*00ce*/ 	.short	(.L_36 - .L_35)
.L_35:
        /*00d0*/ 	.word	0x00000000


	//----- nvinfo : EIATTR_CBANK_PARAM_SIZE
	.align		4
.L_36:
        /*00d4*/ 	.byte	0x03, 0x19
        /*00d6*/ 	.short	0x004c


	//----- nvinfo : EIATTR_PARAM_CBANK
	.align		4
        /*00d8*/ 	.byte	0x04, 0x0a
        /*00da*/ 	.short	(.L_38 - .L_37)
	.align		4
.L_37:
        /*00dc*/ 	.word	index@(.nv.constant0.triton_poi_fused_add_exp_ge_lt_masked_fill_mul_neg_pow_relu_sub_3)
        /*00e0*/ 	.short	0x0210
        /*00e2*/ 	.short	0x004c


	//----- nvinfo : EIATTR_SW_WAR
	.align		4
.L_38:
        /*00e4*/ 	.byte	0x04, 0x36
        /*00e6*/ 	.short	(.L_40 - .L_39)
.L_39:
        /*00e8*/ 	.word	0x00000008
.L_40:


//--------------------- .nv.callgraph             --------------------------
	.section	.nv.callgraph,"",@"SHT_CUDA_CALLGRAPH"
	.align	4
	.sectionentsize	8
	.align		4
        /*0000*/ 	.word	0x00000000
	.align		4
        /*0004*/ 	.word	0xffffffff
	.align		4
        /*0008*/ 	.word	0x00000000
	.align		4
        /*000c*/ 	.word	0xfffffffe
	.align		4
        /*0010*/ 	.word	0x00000000
	.align		4
        /*0014*/ 	.word	0xfffffffd
	.align		4
        /*0018*/ 	.word	0x00000000
	.align		4
        /*001c*/ 	.word	0xfffffffc


//--------------------- .nv.constant4             --------------------------
	.section	.nv.constant4,"a",@progbits
	.align	8
	.align		8
.nv.constant4:
        /*0000*/ 	.dword	_$_str


//--------------------- .text.triton_poi_fused_add_exp_ge_lt_masked_fill_mul_neg_pow_relu_sub_3 --------------------------
	.section	.text.triton_poi_fused_add_exp_ge_lt_masked_fill_mul_neg_pow_relu_sub_3,"ax",@progbits
	.align	128
        .global         triton_poi_fused_add_exp_ge_lt_masked_fill_mul_neg_pow_relu_sub_3
        .type           triton_poi_fused_add_exp_ge_lt_masked_fill_mul_neg_pow_relu_sub_3,@function
        .size           triton_poi_fused_add_exp_ge_lt_masked_fill_mul_neg_pow_relu_sub_3,(.L_x_5 - triton_poi_fused_add_exp_ge_lt_masked_fill_mul_neg_pow_relu_sub_3)
        .other          triton_poi_fused_add_exp_ge_lt_masked_fill_mul_neg_pow_relu_sub_3,@"STO_CUDA_ENTRY STV_DEFAULT"
triton_poi_fused_add_exp_ge_lt_masked_fill_mul_neg_pow_relu_sub_3:
.text.triton_poi_fused_add_exp_ge_lt_masked_fill_mul_neg_pow_relu_sub_3:
[----:B------:R-:W0:Y:S01]  /*0000*/  LDC R1, c[0x0][0x28] ;  /* 0x00000a00ff017b82 */ /* 0x000e220000000800 */
[----:B------:R-:W1:Y:S07]  /*0010*/  S2R R0, SR_TID.X ;  /* 0x0000000000007919 */ /* 0x000e6e0000002100 */
[----:B------:R-:W2:Y:S01]  /*0020*/  LDC.64 R10, c[0x0][0x210] ;  /* 0x00008400ff0a7b82 */ /* 0x000ea20000000a00 */
[----:B------:R-:W-:Y:S01]  /*0030*/  ULDC.64 UR4, c[0x0][0x208] ;  /* 0x0000820000047ab9 */ /* 0x000fe20000000a00 */
[----:B------:R-:W3:Y:S01]  /*0040*/  S2R R3, SR_CTAID.X ;  /* 0x0000000000037919 */ /* 0x000ee20000002500 */
[----:B-1----:R-:W-:-:S04]  /*0050*/  SHF.L.U32 R0, R0, 0x1, RZ ;  /* 0x0000000100007819 */ /* 0x002fc800000006ff */
[----:B------:R-:W-:-:S04]  /*0060*/  LOP3.LUT R0, R0, 0x3e, RZ, 0xc0, !PT ;  /* 0x0000003e00007812 */ /* 0x000fc800078ec0ff */
[----:B---3--:R-:W-:Y:S02]  /*0070*/  LEA R4, R3, R0, 0x6 ;  /* 0x0000000003047211 */ /* 0x008fe400078e30ff */
[----:B------:R-:W-:Y:S02]  /*0080*/  CS2R R2, SRZ ;  /* 0x0000000000027805 */ /* 0x000fe4000001ff00 */
[C---:B------:R-:W-:Y:S01]  /*0090*/  ISETP.GE.AND P0, PT, R4.reuse, 0x40, PT ;  /* 0x000000400400780c */ /* 0x040fe20003f06270 */
[----:B--2---:R-:W-:-:S12]  /*00a0*/  IMAD.WIDE R10, R4, 0x4, R10 ;  /* 0x00000004040a7825 */ /* 0x004fd800078e020a */
[----:B------:R-:W2:Y:S01]  /*00b0*/  @!P0 LDG.E.64 R2, desc[UR4][R10.64] ;  /* 0x000000040a028981 */ /* 0x000ea2000c1e1b00 */
[----:B------:R-:W1:Y:S08]  /*00c0*/  LDC.64 R14, c[0x0][0x218] ;  /* 0x00008600ff0e7b82 */ /* 0x000e700000000a00 */
[----:B------:R-:W3:Y:S08]  /*00d0*/  LDC.64 R12, c[0x0][0x228] ;  /* 0x00008a00ff0c7b82 */ /* 0x000ef00000000a00 */
[----:B------:R-:W4:Y:S01]  /*00e0*/  LDC.64 R18, c[0x0][0x230] ;  /* 0x00008c00ff127b82 */ /* 0x000f220000000a00 */
[----:B-1----:R-:W2:Y:S04]  /*00f0*/  LDG.E R5, desc[UR4][R14.64] ;  /* 0x000000040e057981 */ /* 0x002ea8000c1e1900 */
[----:B---3--:R1:W3:Y:S04]  /*0100*/  LDG.E R12, desc[UR4][R12.64] ;  /* 0x000000040c0c7981 */ /* 0x0082e8000c1e1900 */
[----:B----4-:R4:W3:Y:S01]  /*0110*/  LDG.E R8, desc[UR4][R18.64] ;  /* 0x0000000412087981 */ /* 0x0108e2000c1e1900 */
[----:B------:R-:W5:Y:S01]  /*0120*/  LDC.64 R16, c[0x0][0x220] ;  /* 0x00008800ff107b82 */ /* 0x000f620000000a00 */
[----:B------:R-:W-:-:S02]  /*0130*/  HFMA2.MMA R26, -RZ, RZ, 0.88671875, -10224 ;  /* 0x3b18f0feff1a7435 */ /* 0x000fc400000001ff */
[----:B0----5:R0:W5:Y:S01]  /*0140*/  LDG.E R7, desc[UR4][R16.64] ;  /* 0x0000000410077981 */ /* 0x021162000c1e1900 */
[----:B--2---:R-:W-:-:S04]  /*0150*/  FSETP.GEU.AND P1, PT, R2, RZ, PT ;  /* 0x000000ff0200720b */ /* 0x004fc80003f2e000 */
[----:B------:R-:W-:-:S05]  /*0160*/  FSEL R6, R2, RZ, P1 ;  /* 0x000000ff02067208 */ /* 0x000fca0000800000 */
[----:B------:R-:W-:Y:S01]  /*0170*/  FADD.FTZ R9, |R6|, -RZ ;  /* 0x800000ff06097221 */ /* 0x000fe20000010200 */
[----:B------:R-:W-:-:S04]  /*0180*/  FSETP.GEU.AND P1, PT, R3, RZ, PT ;  /* 0x000000ff0300720b */ /* 0x000fc80003f2e000 */
[----:B------:R-:W-:Y:S02]  /*0190*/  LOP3.LUT R0, R9, 0x7fffff, RZ, 0xc0, !PT ;  /* 0x007fffff09007812 */ /* 0x000fe400078ec0ff */
[----:B------:R-:W-:Y:S02]  /*01a0*/  FSEL R10, R3, RZ, P1 ;  /* 0x000000ff030a7208 */ /* 0x000fe40000800000 */
[----:B------:R-:W-:-:S04]  /*01b0*/  LOP3.LUT R0, R0, 0x3f800000, RZ, 0xfc, !PT ;  /* 0x3f80000000007812 */ /* 0x000fc800078efcff */
[----:B------:R-:W-:Y:S01]  /*01c0*/  FSETP.GT.AND P1, PT, R0, 1.4142135381698608398, PT ;  /* 0x3fb504f30000780b */ /* 0x000fe20003f24000 */
[----:B------:R-:W-:-:S05]  /*01d0*/  FADD.FTZ R11, |R10|, -RZ ;  /* 0x800000ff0a0b7221 */ /* 0x000fca0000010200 */
[----:B-1----:R-:W-:-:S04]  /*01e0*/  LOP3.LUT R13, R11, 0x7fffff, RZ, 0xc0, !PT ;  /* 0x007fffff0b0d7812 */ /* 0x002fc800078ec0ff */
[----:B----4-:R-:W-:-:S03]  /*01f0*/  LOP3.LUT R18, R13, 0x3f800000, RZ, 0xfc, !PT ;  /* 0x3f8000000d127812 */ /* 0x010fc600078efcff */
[----:B------:R-:W-:Y:S01]  /*0200*/  @P1 FMUL R0, R0, 0.5 ;  /* 0x3f00000000001820 */ /* 0x000fe20000400000 */
[----:B------:R-:W-:-:S03]  /*0210*/  FSETP.GT.AND P2, PT, R18, 1.4142135381698608398, PT ;  /* 0x3fb504f31200780b */ /* 0x000fc60003f44000 */
[----:B------:R-:W-:-:S06]  /*0220*/  FADD R13, R0, 1 ;  /* 0x3f800000000d7421 */ /* 0x000fcc0000000000 */
[----:B------:R-:W1:Y:S01]  /*0230*/  MUFU.RCP R13, R13 ;  /* 0x0000000d000d7308 */ /* 0x000e620000001000 */
[----:B------:R-:W-:-:S03]  /*0240*/  FADD R0, R0, -1 ;  /* 0xbf80000000007421 */ /* 0x000fc60000000000 */
[----:B------:R-:W-:Y:S01]  /*0250*/  @P2 FMUL R18, R18, 0.5 ;  /* 0x3f00000012122820 */ /* 0x000fe20000400000 */
[----:B------:R-:W-:-:S03]  /*0260*/  FADD R14, R0, R0 ;  /* 0x00000000000e7221 */ /* 0x000fc60000000000 */
[----:B------:R-:W-:-:S04]  /*0270*/  FADD R20, R18, 1 ;  /* 0x3f80000012147421 */ /* 0x000fc80000000000 */
[----:B------:R-:W2:Y:S01]  /*0280*/  MUFU.RCP R22, R20 ;  /* 0x0000001400167308 */ /* 0x000ea20000001000 */
[----:B-1----:R-:W-:Y:S01]  /*0290*/  FMUL R15, R13, R14 ;  /* 0x0000000e0d0f7220 */ /* 0x002fe20000400000 */
[----:B------:R-:W-:-:S03]  /*02a0*/  FADD R21, R18, -1 ;  /* 0xbf80000012157421 */ /* 0x000fc60000000000 */
[----:B0-----:R-:W-:Y:S01]  /*02b0*/  FMUL R16, R15, R15 ;  /* 0x0000000f0f107220 */ /* 0x001fe20000400000 */
[----:B------:R-:W-:-:S03]  /*02c0*/  FADD R23, R21, R21 ;  /* 0x0000001515177221 */ /* 0x000fc60000000000 */
[----:B------:R-:W-:Y:S01]  /*02d0*/  FFMA.FTZ R17, R16, R26, 0.01249298732727766037 ;  /* 0x3c4caf6310117423 */ /* 0x000fe2000001001a */
[----:B------:R-:W-:-:S03]  /*02e0*/  FFMA R18, -R13, R14, R0 ;  /* 0x0000000e0d127223 */ /* 0x000fc60000000100 */
[----:B------:R-:W-:Y:S01]  /*02f0*/  FFMA.FTZ R17, R16, R17, 0.083333469927310943604 ;  /* 0x3daaaabd10117423 */ /* 0x000fe20000010011 */
[----:B--2---:R-:W-:Y:S01]  /*0300*/  FMUL R24, R22, R23 ;  /* 0x0000001716187220 */ /* 0x004fe20000400000 */
[----:B------:R-:W-:Y:S02]  /*0310*/  FADD R19, R18, R18 ;  /* 0x0000001212137221 */ /* 0x000fe40000000000 */
[----:B------:R-:W-:Y:S01]  /*0320*/  FMUL.FTZ R16, R16, R17 ;  /* 0x0000001110107220 */ /* 0x000fe20000410000 */
[----:B------:R-:W-:Y:S01]  /*0330*/  FMUL R17, R24, R24 ;  /* 0x0000001818117220 */ /* 0x000fe20000400000 */
[----:B------:R-:W-:Y:S02]  /*0340*/  FFMA.FTZ R18, R0, -R15, R19 ;  /* 0x8000000f00127223 */ /* 0x000fe40000010013 */
[----:B------:R-:W-:Y:S01]  /*0350*/  FMUL.FTZ R16, R15, R16 ;  /* 0x000000100f107220 */ /* 0x000fe20000410000 */
[----:B------:R-:W-:Y:S01]  /*0360*/  FFMA.FTZ R26, R17, R26, 0.01249298732727766037 ;  /* 0x3c4caf63111a7423 */ /* 0x000fe2000001001a */
[----:B------:R-:W-:-:S02]  /*0370*/  SHF.R.U32.HI R0, RZ, 0x17, R9 ;  /* 0x00000017ff007819 */ /* 0x000fc40000011609 */
[----:B------:R-:W-:Y:S01]  /*0380*/  FFMA R20, R13, R14, R16 ;  /* 0x0000000e0d147223 */ /* 0x000fe20000000010 */
[----:B------:R-:W-:Y:S01]  /*0390*/  FFMA.FTZ R26, R17, R26, 0.083333469927310943604 ;  /* 0x3daaaabd111a7423 */ /* 0x000fe2000001001a */
[----:B------:R-:W-:Y:S01]  /*03a0*/  I2FP.F32.U32 R0, R0 ;  /* 0x0000000000007245 */ /* 0x000fe20000201000 */
[----:B------:R-:W-:Y:S01]  /*03b0*/  FFMA R19, -R22, R23, R21 ;  /* 0x0000001716137223 */ /* 0x000fe20000000115 */
[----:B------:R-:W-:Y:S01]  /*03c0*/  FFMA R15, R13, R14, -R20 ;  /* 0x0000000e0d0f7223 */ /* 0x000fe20000000814 */
[----:B------:R-:W-:Y:S01]  /*03d0*/  FMUL.FTZ R17, R17, R26 ;  /* 0x0000001a11117220 */ /* 0x000fe20000410000 */
[----:B------:R-:W-:Y:S01]  /*03e0*/  FMUL.FTZ R18, R13, R18 ;  /* 0x000000120d127220 */ /* 0x000fe20000410000 */
[----:B------:R-:W-:Y:S01]  /*03f0*/  FADD R0, R0, -127 ;  /* 0xc2fe000000007421 */ /* 0x000fe20000000000 */
[----:B------:R-:W-:Y:S01]  /*0400*/  FADD R15, R16, R15 ;  /* 0x0000000f100f7221 */ /* 0x000fe20000000000 */
[----:B------:R-:W-:Y:S01]  /*0410*/  FADD R28, R19, R19 ;  /* 0x00000013131c7221 */ /* 0x000fe20000000000 */
[----:B------:R-:W-:Y:S01]  /*0420*/  FMUL.FTZ R19, R24, R17 ;  /* 0x0000001118137220 */ /* 0x000fe20000410000 */
[----:B------:R-:W-:Y:S01]  /*0430*/  SHF.R.U32.HI R13, RZ, 0x17, R11 ;  /* 0x00000017ff0d7819 */ /* 0x000fe2000001160b */
[----:B------:R-:W-:Y:S01]  /*0440*/  @P1 FADD R0, R0, 1 ;  /* 0x3f80000000001421 */ /* 0x000fe20000000000 */
[----:B------:R-:W-:Y:S01]  /*0450*/  FADD R15, R18, R15 ;  /* 0x0000000f120f7221 */ /* 0x000fe20000000000 */
[-C--:B------:R-:W-:Y:S01]  /*0460*/  FFMA R25, R22, R23.reuse, R19 ;  /* 0x0000001716197223 */ /* 0x080fe20000000013 */
[----:B------:R-:W-:Y:S01]  /*0470*/  I2FP.F32.U32 R16, R13 ;  /* 0x0000000d00107245 */ /* 0x000fe20000201000 */
[----:B------:R-:W-:Y:S01]  /*0480*/  FMUL.FTZ R14, R0, 0.693145751953125 ;  /* 0x3f317200000e7820 */ /* 0x000fe20000410000 */
[----:B------:R-:W-:Y:S01]  /*0490*/  FADD R13, R20, R15 ;  /* 0x0000000f140d7221 */ /* 0x000fe20000000000 */
[----:B------:R-:W-:Y:S01]  /*04a0*/  FFMA.FTZ R21, R21, -R24, R28 ;  /* 0x8000001815157223 */ /* 0x000fe2000001001c */
[----:B------:R-:W-:-:S02]  /*04b0*/  FFMA R18, R22, R23, -R25 ;  /* 0x0000001716127223 */ /* 0x000fc40000000819 */
[----:B------:R-:W-:Y:S01]  /*04c0*/  FADD R17, R13, R14 ;  /* 0x0000000e0d117221 */ /* 0x000fe20000000000 */
[----:B------:R-:W-:Y:S01]  /*04d0*/  FMUL.FTZ R21, R22, R21 ;  /* 0x0000001516157220 */ /* 0x000fe20000410000 */
[----:B------:R-:W-:Y:S01]  /*04e0*/  FADD R18, R19, R18 ;  /* 0x0000001213127221 */ /* 0x000fe20000000000 */
[----:B------:R-:W-:Y:S01]  /*04f0*/  FADD R16, R16, -127 ;  /* 0xc2fe000010107421 */ /* 0x000fe20000000000 */
[----:B------:R-:W-:Y:S01]  /*0500*/  FADD R20, R20, -R13 ;  /* 0x8000000d14147221 */ /* 0x000fe20000000000 */
[----:B------:R-:W-:Y:S01]  /*0510*/  FADD R14, R14, -R17 ;  /* 0x800000110e0e7221 */ /* 0x000fe20000000000 */
[----:B------:R-:W-:Y:S01]  /*0520*/  FADD R18, R21, R18 ;  /* 0x0000001215127221 */ /* 0x000fe20000000000 */
[----:B------:R-:W-:Y:S01]  /*0530*/  @P2 FADD R16, R16, 1 ;  /* 0x3f80000010102421 */ /* 0x000fe20000000000 */
[----:B------:R-:W-:Y:S01]  /*0540*/  FADD R20, R15, R20 ;  /* 0x000000140f147221 */ /* 0x000fe20000000000 */
[----:B------:R-:W-:Y:S01]  /*0550*/  FADD R13, R13, R14 ;  /* 0x0000000e0d0d7221 */ /* 0x000fe20000000000 */
[----:B------:R-:W-:Y:S01]  /*0560*/  FADD R22, R25, R18 ;  /* 0x0000001219167221 */ /* 0x000fe20000000000 */
[----:B------:R-:W-:Y:S01]  /*0570*/  FMUL.FTZ R15, R16, 0.693145751953125 ;  /* 0x3f317200100f7820 */ /* 0x000fe20000410000 */
[----:B------:R-:W-:Y:S01]  /*0580*/  FMUL.FTZ R0, R0, 1.428606765330187045e-06 ;  /* 0x35bfbe8e00007820 */ /* 0x000fe20000410000 */
[----:B------:R-:W-:-:S02]  /*0590*/  FADD R13, R20, R13 ;  /* 0x0000000d140d7221 */ /* 0x000fc40000000000 */
[----:B------:R-:W-:Y:S02]  /*05a0*/  FADD R20, R22, R15 ;  /* 0x0000000f16147221 */ /* 0x000fe40000000000 */
[----:B------:R-:W-:Y:S01]  /*05b0*/  FADD R0, R0, R13 ;  /* 0x0000000d00007221 */ /* 0x000fe20000000000 */
[----:B------:R-:W-:Y:S01]  /*05c0*/  FADD R25, R25, -R22 ;  /* 0x8000001619197221 */ /* 0x000fe20000000000 */
[----:B------:R-:W-:Y:S02]  /*05d0*/  FADD R15, R15, -R20 ;  /* 0x800000140f0f7221 */ /* 0x000fe40000000000 */
[C---:B------:R-:W-:Y:S01]  /*05e0*/  FADD R14, R17.reuse, R0 ;  /* 0x00000000110e7221 */ /* 0x040fe20000000000 */
[----:B------:R-:W-:Y:S01]  /*05f0*/  FADD R25, R18, R25 ;  /* 0x0000001912197221 */ /* 0x000fe20000000000 */
[----:B------:R-:W-:Y:S02]  /*0600*/  FADD R22, R22, R15 ;  /* 0x0000000f16167221 */ /* 0x000fe40000000000 */
[----:B------:R-:W-:Y:S01]  /*0610*/  FADD R17, R17, -R14 ;  /* 0x8000000e11117221 */ /* 0x000fe20000000000 */
[----:B------:R-:W-:Y:S01]  /*0620*/  FMUL.FTZ R13, R14, 0.80000001192092895508 ;  /* 0x3f4ccccd0e0d7820 */ /* 0x000fe20000410000 */
[----:B------:R-:W-:Y:S01]  /*0630*/  FADD R25, R25, R22 ;  /* 0x0000001619197221 */ /* 0x000fe20000000000 */
[----:B------:R-:W-:Y:S01]  /*0640*/  FMUL.FTZ R16, R16, 1.428606765330187045e-06 ;  /* 0x35bfbe8e10107820 */ /* 0x000fe20000410000 */
[----:B------:R-:W-:Y:S01]  /*0650*/  FADD R0, R0, R17 ;  /* 0x0000001100007221 */ /* 0x000fe20000000000 */
[----:B------:R-:W-:-:S02]  /*0660*/  FFMA.FTZ R15, R14, 0.80000001192092895508, -R13 ;  /* 0x3f4ccccd0e0f7823 */ /* 0x000fc4000001080d */
[----:B------:R-:W-:Y:S02]  /*0670*/  FADD R25, R16, R25 ;  /* 0x0000001910197221 */ /* 0x000fe40000000000 */
[----:B------:R-:W-:Y:S02]  /*0680*/  FFMA.FTZ R0, R0, 0.80000001192092895508, R15 ;  /* 0x3f4ccccd00007823 */ /* 0x000fe4000001000f */
[C---:B------:R-:W-:Y:S02]  /*0690*/  FADD R15, R20.reuse, R25 ;  /* 0x00000019140f7221 */ /* 0x040fe40000000000 */
[----:B------:R-:W-:Y:S02]  /*06a0*/  FFMA.FTZ R22, RZ, R14, R0 ;  /* 0x0000000eff167223 */ /* 0x000fe40000010000 */
[----:B------:R-:W-:Y:S01]  /*06b0*/  FADD R20, R20, -R15 ;  /* 0x8000000f14147221 */ /* 0x000fe20000000000 */
[----:B------:R-:W-:Y:S01]  /*06c0*/  FMUL.FTZ R14, R15, 0.80000001192092895508 ;  /* 0x3f4ccccd0f0e7820 */ /* 0x000fe20000410000 */
[----:B------:R-:W-:-:S02]  /*06d0*/  FADD.FTZ R24, R13, R22 ;  /* 0x000000160d187221 */ /* 0x000fc40000010000 */
[----:B------:R-:W-:Y:S01]  /*06e0*/  FADD R0, R25, R20 ;  /* 0x0000001419007221 */ /* 0x000fe20000000000 */
[----:B------:R-:W-:Y:S02]  /*06f0*/  FFMA.FTZ R17, R15, 0.80000001192092895508, -R14 ;  /* 0x3f4ccccd0f117823 */ /* 0x000fe4000001080e */
[----:B------:R-:W-:Y:S02]  /*0700*/  ISETP.NE.AND P1, PT, R24, 0x42b17218, PT ;  /* 0x42b172181800780c */ /* 0x000fe40003f25270 */
[----:B------:R-:W-:Y:S02]  /*0710*/  FFMA.FTZ R0, R0, 0.80000001192092895508, R17 ;  /* 0x3f4ccccd00007823 */ /* 0x000fe40000010011 */
[----:B------:R-:W-:Y:S02]  /*0720*/  FSEL R16, R24, 88.72283172607421875, P1 ;  /* 0x42b1721718107808 */ /* 0x000fe40000800000 */
[----:B------:R-:W-:-:S03]  /*0730*/  FFMA.FTZ R15, RZ, R15, R0 ;  /* 0x0000000fff0f7223 */ /* 0x000fc60000010000 */
[----:B------:R-:W-:Y:S01]  /*0740*/  FMUL.FTZ R0, R16, 1.4426950216293334961 ;  /* 0x3fb8aa3b10007820 */ /* 0x000fe20000410000 */
[----:B------:R-:W-:-:S05]  /*0750*/  FADD.FTZ R25, R14, R15 ;  /* 0x0000000f0e197221 */ /* 0x000fca0000010000 */
[C---:B------:R-:W-:Y:S01]  /*0760*/  ISETP.NE.AND P1, PT, R25.reuse, 0x42b17218, PT ;  /* 0x42b172181900780c */ /* 0x040fe20003f25270 */
[----:B------:R-:W0:Y:S03]  /*0770*/  FRND.TRUNC R0, R0 ;  /* 0x0000000000007307 */ /* 0x000e26000020d000 */
[----:B------:R-:W-:-:S05]  /*0780*/  FSEL R18, R25, 88.72283172607421875, P1 ;  /* 0x42b1721719127808 */ /* 0x000fca0000800000 */
[----:B------:R-:W-:Y:S01]  /*0790*/  FMUL.FTZ R19, R18, 1.4426950216293334961 ;  /* 0x3fb8aa3b12137820 */ /* 0x000fe20000410000 */
[----:B------:R-:W-:-:S05]  /*07a0*/  MOV R20, 0x42fc0000 ;  /* 0x42fc000000147802 */ /* 0x000fca0000000f00 */
[----:B------:R-:W1:Y:S01]  /*07b0*/  FRND.TRUNC R19, R19 ;  /* 0x0000001300137307 */ /* 0x000e62000020d000 */
[----:B0-----:R-:W-:-:S05]  /*07c0*/  FADD.FTZ R17, |R0|, -RZ ;  /* 0x800000ff00117221 */ /* 0x001fca0000010200 */
[----:B------:R-:W-:Y:S02]  /*07d0*/  FSETP.GT.AND P1, PT, R17, 126, PT ;  /* 0x42fc00001100780b */ /* 0x000fe40003f24000 */
[----:B------:R-:W-:-:S04]  /*07e0*/  LOP3.LUT R17, R20, 0x80000000, R0, 0xb8, !PT ;  /* 0x8000000014117812 */ /* 0x000fc800078eb800 */
[----:B------:R-:W-:Y:S01]  /*07f0*/  FSEL R17, R17, R0, P1 ;  /* 0x0000000011117208 */ /* 0x000fe20000800000 */
[----:B-1----:R-:W-:-:S04]  /*0800*/  FADD.FTZ R0, |R19|, -RZ ;  /* 0x800000ff13007221 */ /* 0x002fc80000010200 */
[----:B------:R-:W-:Y:S01]  /*0810*/  FFMA.FTZ R16, R17, -0.69314718246459960938, R16 ;  /* 0xbf31721811107823 */ /* 0x000fe20000010010 */
[----:B------:R-:W-:-:S03]  /*0820*/  FSETP.GT.AND P1, PT, R0, 126, PT ;  /* 0x42fc00000000780b */ /* 0x000fc60003f24000 */
[----:B------:R-:W-:Y:S01]  /*0830*/  FFMA.FTZ R16, R17, 1.9046542121259335545e-09, R16 ;  /* 0x3102e30811107823 */ /* 0x000fe20000010010 */
[----:B------:R-:W-:-:S03]  /*0840*/  LOP3.LUT R0, R20, 0x80000000, R19, 0xb8, !PT ;  /* 0x8000000014007812 */ /* 0x000fc600078eb813 */
[----:B------:R-:W-:Y:S01]  /*0850*/  FMUL R16, R16, 1.4426950216293334961 ;  /* 0x3fb8aa3b10107820 */ /* 0x000fe20000400000 */
[----:B------:R-:W-:-:S05]  /*0860*/  FSEL R19, R0, R19, P1 ;  /* 0x0000001300137208 */ /* 0x000fca0000800000 */
[----:B------:R-:W0:Y:S01]  /*0870*/  MUFU.EX2 R16, R16 ;  /* 0x0000001000107308 */ /* 0x000e220000000800 */
[----:B------:R-:W-:Y:S01]  /*0880*/  FFMA.FTZ R18, R19, -0.69314718246459960938, R18 ;  /* 0xbf31721813127823 */ /* 0x000fe20000010012 */
[----:B------:R-:W-:-:S03]  /*0890*/  FADD R17, R17, 12583039 ;  /* 0x4b40007f11117421 */ /* 0x000fc60000000000 */
[----:B------:R-:W-:Y:S02]  /*08a0*/  FFMA.FTZ R18, R19, 1.9046542121259335545e-09, R18 ;  /* 0x3102e30813127823 */ /* 0x000fe40000010012 */
[----:B------:R-:W-:Y:S02]  /*08b0*/  SHF.L.U32 R17, R17, 0x17, RZ ;  /* 0x0000001711117819 */ /* 0x000fe400000006ff */
[----:B------:R-:W-:Y:S01]  /*08c0*/  FMUL R18, R18, 1.4426950216293334961 ;  /* 0x3fb8aa3b12127820 */ /* 0x000fe20000400000 */
[----:B------:R-:W-:-:S05]  /*08d0*/  FADD R19, R19, 12583039 ;  /* 0x4b40007f13137421 */ /* 0x000fca0000000000 */
[----:B------:R-:W1:Y:S01]  /*08e0*/  MUFU.EX2 R18, R18 ;  /* 0x0000001200127308 */ /* 0x000e620000000800 */
[----:B0-----:R-:W-:Y:S01]  /*08f0*/  FMUL R23, R17, R16 ;  /* 0x0000001011177220 */ /* 0x001fe20000400000 */
[----:B------:R-:W-:-:S04]  /*0900*/  SHF.L.U32 R19, R19, 0x17, RZ ;  /* 0x0000001713137819 */ /* 0x000fc800000006ff */
[----:B------:R-:W-:-:S04]  /*0910*/  FSETP.NEU.AND P2, PT, R23, +INF , PT ;  /* 0x7f8000001700780b */ /* 0x000fc80003f4d000 */
[----:B------:R-:W-:Y:S01]  /*0920*/  ISETP.NE.OR P3, PT, R24, 0x42b17218, !P2 ;  /* 0x42b172181800780c */ /* 0x000fe20005765670 */
[----:B------:R-:W-:Y:S01]  /*0930*/  HFMA2.MMA R17, -RZ, RZ, 2, 0 ;  /* 0x40000000ff117435 */ /* 0x000fe200000001ff */
[----:B-1----:R-:W-:Y:S01]  /*0940*/  FMUL R20, R19, R18 ;  /* 0x0000001213147220 */ /* 0x002fe20000400000 */
[----:B------:R-:W-:-:S06]  /*0950*/  FADD R0, -R5, R2 ;  /* 0x0000000205007221 */ /* 0x000fcc0000000100 */
[----:B------:R-:W-:Y:S01]  /*0960*/  @P2 FADD.FTZ R13, R13, -R24 ;  /* 0x800000180d0d2221 */ /* 0x000fe20000010000 */
[----:B------:R-:W-:-:S03]  /*0970*/  FSETP.NEU.AND P1, PT, R20, +INF , PT ;  /* 0x7f8000001400780b */ /* 0x000fc60003f2d000 */
[----:B------:R-:W-:Y:S01]  /*0980*/  @P2 FADD.FTZ R16, R22, R13 ;  /* 0x0000000d16102221 */ /* 0x000fe20000010000 */
[----:B------:R-:W-:Y:S01]  /*0990*/  FMUL R19, R0, R0 ;  /* 0x0000000000137220 */ /* 0x000fe20000400000 */
[----:B------:R-:W-:Y:S02]  /*09a0*/  FADD R0, -R5, R3 ;  /* 0x0000000305007221 */ /* 0x000fe40000000100 */
[----:B------:R-:W-:Y:S01]  /*09b0*/  @!P3 FADD R16, R16, 7.62939453125e-06 ;  /* 0x370000001010b421 */ /* 0x000fe20000000000 */
[----:B------:R-:W-:Y:S01]  /*09c0*/  ISETP.NE.OR P3, PT, R25, 0x42b17218, !P1 ;  /* 0x42b172181900780c */ /* 0x000fe20004f65670 */
[----:B---3--:R-:W-:Y:S01]  /*09d0*/  FADD R12, RZ, -R12 ;  /* 0x8000000cff0c7221 */ /* 0x008fe20000000000 */
[----:B------:R-:W-:Y:S01]  /*09e0*/  FFMA R13, RZ, -R17, 0.80000001192092895508 ;  /* 0x3f4ccccdff0d7423 */ /* 0x000fe20000000811 */
[----:B------:R-:W-:Y:S01]  /*09f0*/  FADD R8, RZ, -R8 ;  /* 0x80000008ff087221 */ /* 0x000fe20000000000 */
[----:B------:R-:W-:Y:S01]  /*0a00*/  FSETP.NEU.AND P4, PT, R6, RZ, PT ;  /* 0x000000ff0600720b */ /* 0x000fe20003f8d000 */
[----:B------:R-:W-:Y:S01]  /*0a10*/  FMUL R21, R0, R0 ;  /* 0x0000000000157220 */ /* 0x000fe20000400000 */
[----:B------:R-:W-:Y:S01]  /*0a20*/  FMUL R18, R12, R19 ;  /* 0x000000130c127220 */ /* 0x000fe20000400000 */
[----:B------:R-:W-:Y:S01]  /*0a30*/  FADD.FTZ R13, |R13|, -RZ ;  /* 0x800000ff0d0d7221 */ /* 0x000fe20000010200 */
[----:B------:R-:W-:Y:S01]  /*0a40*/  @P1 FADD.FTZ R14, R14, -R25 ;  /* 0x800000190e0e1221 */ /* 0x000fe20000010000 */
[-C--:B------:R-:W-:Y:S01]  /*0a50*/  FMUL R19, R19, R8.reuse ;  /* 0x0000000813137220 */ /* 0x080fe20000400000 */
[----:B------:R-:W-:Y:S01]  /*0a60*/  FMUL R12, R12, R21 ;  /* 0x000000150c0c7220 */ /* 0x000fe20000400000 */
[----:B------:R-:W-:Y:S01]  /*0a70*/  FMUL R8, R21, R8 ;  /* 0x0000000815087220 */ /* 0x000fe20000400000 */
[----:B------:R-:W-:Y:S01]  /*0a80*/  MOV R0, 0x7f800000 ;  /* 0x7f80000000007802 */ /* 0x000fe20000000f00 */
[----:B------:R-:W-:Y:S01]  /*0a90*/  @P2 FFMA.FTZ R0, R23, R16, R23 ;  /* 0x0000001017002223 */ /* 0x000fe20000010017 */
[----:B------:R-:W-:Y:S01]  /*0aa0*/  @P1 FADD.FTZ R15, R15, R14 ;  /* 0x0000000e0f0f1221 */ /* 0x000fe20000010000 */
[----:B------:R-:W-:Y:S01]  /*0ab0*/  FSETP.NEU.AND P2, PT, R13, 1, PT ;  /* 0x3f8000000d00780b */ /* 0x000fe20003f4d000 */
[----:B------:R-:W-:Y:S01]  /*0ac0*/  FADD R16, R6, R6 ;  /* 0x0000000606107221 */ /* 0x000fe20000000000 */
[----:B------:R-:W-:Y:S01]  /*0ad0*/  FMUL R12, R12, 1.4426950216293334961 ;  /* 0x3fb8aa3b0c0c7820 */ /* 0x000fe20000400000 */
[----:B------:R-:W-:Y:S01]  /*0ae0*/  FMUL R13, R19, 1.4426950216293334961 ;  /* 0x3fb8aa3b130d7820 */ /* 0x000fe20000400000 */
[----:B------:R-:W-:Y:S01]  /*0af0*/  FMUL R14, R8, 1.4426950216293334961 ;  /* 0x3fb8aa3b080e7820 */ /* 0x000fe20000400000 */
[----:B------:R-:W-:Y:S01]  /*0b00*/  @!P3 FADD R15, R15, 7.62939453125e-06 ;  /* 0x370000000f0fb421 */ /* 0x000fe20000000000 */
[----:B------:R-:W-:Y:S01]  /*0b10*/  FMUL R17, R18, 1.4426950216293334961 ;  /* 0x3fb8aa3b12117820 */ /* 0x000fe20000400000 */
[----:B------:R-:W-:-:S02]  /*0b20*/  @!P4 FSEL R0, R16, RZ, !P2 ;  /* 0x000000ff1000c208 */ /* 0x000fc40005000000 */
[----:B------:R-:W-:Y:S02]  /*0b30*/  FSETP.GEU.AND P5, PT, R12, -126, PT ;  /* 0xc2fc00000c00780b */ /* 0x000fe40003fae000 */
[----:B------:R-:W-:Y:S02]  /*0b40*/  FSETP.GEU.AND P4, PT, R13, -126, PT ;  /* 0xc2fc00000d00780b */ /* 0x000fe40003f8e000 */
[----:B------:R-:W-:Y:S01]  /*0b50*/  MOV R18, 0x7f800000 ;  /* 0x7f80000000127802 */ /* 0x000fe20000000f00 */
[----:B------:R-:W-:Y:S01]  /*0b60*/  @P1 FFMA.FTZ R18, R20, R15, R20 ;  /* 0x0000000f14121223 */ /* 0x000fe20000010014 */
[----:B------:R-:W-:Y:S02]  /*0b70*/  FSETP.GEU.AND P3, PT, R14, -126, PT ;  /* 0xc2fc00000e00780b */ /* 0x000fe40003f6e000 */
[C---:B------:R-:W-:Y:S02]  /*0b80*/  FSETP.NEU.AND P1, PT, R10.reuse, RZ, PT ;  /* 0x000000ff0a00720b */ /* 0x040fe40003f2d000 */
[----:B------:R-:W-:Y:S01]  /*0b90*/  FSETP.GEU.AND P6, PT, R17, -126, PT ;  /* 0xc2fc00001100780b */ /* 0x000fe20003fce000 */
[----:B------:R-:W-:Y:S01]  /*0ba0*/  FADD R15, R10, R10 ;  /* 0x0000000a0a0f7221 */ /* 0x000fe20000000000 */
[----:B------:R-:W-:Y:S01]  /*0bb0*/  FADD R8, R9, 0.80000001192092895508 ;  /* 0x3f4ccccd09087421 */ /* 0x000fe20000000000 */
[----:B------:R-:W-:-:S02]  /*0bc0*/  @!P5 FMUL R12, R12, 0.5 ;  /* 0x3f0000000c0cd820 */ /* 0x000fc40000400000 */
[----:B------:R-:W-:-:S04]  /*0bd0*/  @!P4 FMUL R13, R13, 0.5 ;  /* 0x3f0000000d0dc820 */ /* 0x000fc80000400000 */
[----:B------:R-:W-:Y:S02]  /*0be0*/  @!P3 FMUL R14, R14, 0.5 ;  /* 0x3f0000000e0eb820 */ /* 0x000fe40000400000 */
[----:B------:R-:W-:Y:S02]  /*0bf0*/  @!P1 FSEL R18, R15, RZ, !P2 ;  /* 0x000000ff0f129208 */ /* 0x000fe40005000000 */
[----:B------:R-:W-:Y:S01]  /*0c00*/  ISETP.GE.AND P2, PT, R8, 0x7f800000, PT ;  /* 0x7f8000000800780c */ /* 0x000fe20003f46270 */
[----:B------:R-:W0:Y:S01]  /*0c10*/  MUFU.EX2 R12, R12 ;  /* 0x0000000c000c7308 */ /* 0x000e220000000800 */
[----:B------:R-:W-:-:S07]  /*0c20*/  @!P6 FMUL R17, R17, 0.5 ;  /* 0x3f0000001111e820 */ /* 0x000fce0000400000 */
[----:B------:R-:W0:Y:S08]  /*0c30*/  MUFU.EX2 R13, R13 ;  /* 0x0000000d000d7308 */ /* 0x000e300000000800 */
[----:B------:R-:W0:Y:S01]  /*0c40*/  MUFU.EX2 R14, R14 ;  /* 0x0000000e000e7308 */ /* 0x000e220000000800 */
[----:B------:R-:W-:Y:S07]  /*0c50*/  BSSY B0, `(.L_x_0) ;  /* 0x000000a000007945 */ /* 0x000fee0003800000 */
[----:B------:R1:W0:Y:S02]  /*0c60*/  MUFU.EX2 R16, R17 ;  /* 0x0000001100107308 */ /* 0x0002240000000800 */
[----:B-1----:R-:W-:-:S05]  /*0c70*/  FADD R17, R11, 0.80000001192092895508 ;  /* 0x3f4ccccd0b117421 */ /* 0x002fca0000000000 */
[----:B------:R-:W-:Y:S01]  /*0c80*/  ISETP.GE.AND P1, PT, R17, 0x7f800000, PT ;  /* 0x7f8000001100780c */ /* 0x000fe20003f26270 */
[----:B0-----:R-:W-:-:S12]  /*0c90*/  @!P2 BRA `(.L_x_1) ;  /* 0x000000000014a947 */ /* 0x001fd80003800000 */
[----:B------:R-:W-:-:S13]  /*0ca0*/  FSETP.NAN.FTZ.AND P2, PT, |R6|, |R6|, PT ;  /* 0x400000060600720b */ /* 0x000fda0003f58200 */
[----:B------:R-:W-:Y:S01]  /*0cb0*/  @P2 FADD R0, R6, 0.80000001192092895508 ;  /* 0x3f4ccccd06002421 */ /* 0x000fe20000000000 */
[----:B------:R-:W-:Y:S06]  /*0cc0*/  @P2 BRA `(.L_x_1) ;  /* 0x0000000000082947 */ /* 0x000fec0003800000 */
[----:B------:R-:W-:-:S13]  /*0cd0*/  FSETP.NEU.AND P2, PT, R9, +INF , PT ;  /* 0x7f8000000900780b */ /* 0x000fda0003f4d000 */
[----:B------:R-:W-:-:S07]  /*0ce0*/  @!P2 MOV R0, 0x7f800000 ;  /* 0x7f8000000000a802 */ /* 0x000fce0000000f00 */
.L_x_1:
[----:B------:R-:W-:Y:S05]  /*0cf0*/  BSYNC B0 ;  /* 0x0000000000007941 */ /* 0x000fea0003800000 */
.L_x_0:
[----:B------:R-:W-:Y:S01]  /*0d00*/  BSSY B0, `(.L_x_2) ;  /* 0x0000008000007945 */ /* 0x000fe20003800000 */
[----:B------:R-:W-:-:S03]  /*0d10*/  FSETP.NEU.AND P2, PT, R10, 1, PT ;  /* 0x3f8000000a00780b */ /* 0x000fc60003f4d000 */
[----:B------:R-:W-:Y:S10]  /*0d20*/  @!P1 BRA `(.L_x_3) ;  /* 0x0000000000149947 */ /* 0x000ff40003800000 */
[----:B------:R-:W-:-:S13]  /*0d30*/  FSETP.NAN.FTZ.AND P1, PT, |R10|, |R10|, PT ;  /* 0x4000000a0a00720b */ /* 0x000fda0003f38200 */
[----:B------:R-:W-:Y:S01]  /*0d40*/  @P1 FADD R18, R10, 0.80000001192092895508 ;  /* 0x3f4ccccd0a121421 */ /* 0x000fe20000000000 */
[----:B------:R-:W-:Y:S06]  /*0d50*/  @P1 BRA `(.L_x_3) ;  /* 0x0000000000081947 */ /* 0x000fec0003800000 */
[----:B------:R-:W-:-:S13]  /*0d60*/  FSETP.NEU.AND P1, PT, R11, +INF , PT ;  /* 0x7f8000000b00780b */ /* 0x000fda0003f2d000 */
[----:B------:R-:W-:-:S07]  /*0d70*/  @!P1 MOV R18, 0x7f800000 ;  /* 0x7f80000000129802 */ /* 0x000fce0000000f00 */
.L_x_3:
[----:B------:R-:W-:Y:S05]  /*0d80*/  BSYNC B0 ;  /* 0x0000000000007941 */ /* 0x000fea0003800000 */
.L_x_2:
[----:B------:R-:W-:Y:S01]  /*0d90*/  @!P6 FMUL R16, R16, R16 ;  /* 0x000000101010e220 */ /* 0x000fe20000400000 */
[----:B------:R-:W-:Y:S01]  /*0da0*/  @!P4 FMUL R13, R13, R13 ;  /* 0x0000000d0d0dc220 */ /* 0x000fe20000400000 */
[CC--:B------:R-:W-:Y:S01]  /*0db0*/  FSETP.GEU.AND P6, PT, R3.reuse, R5.reuse, PT ;  /* 0x000000050300720b */ /* 0x0c0fe20003fce000 */
[----:B------:R-:W-:Y:S01]  /*0dc0*/  @!P3 FMUL R14, R14, R14 ;  /* 0x0000000e0e0eb220 */ /* 0x000fe20000400000 */
[-C--:B------:R-:W-:Y:S01]  /*0dd0*/  FSETP.GEU.AND P4, PT, R2, R5.reuse, PT ;  /* 0x000000050200720b */ /* 0x080fe20003f8e000 */
[----:B------:R-:W-:Y:S01]  /*0de0*/  @!P5 FMUL R12, R12, R12 ;  /* 0x0000000c0c0cd220 */ /* 0x000fe20000400000 */
[-C--:B------:R-:W-:Y:S01]  /*0df0*/  FSETP.GE.AND P1, PT, R3, R5.reuse, PT ;  /* 0x000000050300720b */ /* 0x080fe20003f26000 */
[----:B------:R-:W-:Y:S01]  /*0e00*/  ULDC.64 UR6, c[0x0][0x238] ;  /* 0x00008e0000067ab9 */ /* 0x000fe20000000a00 */
[----:B------:R-:W-:Y:S01]  /*0e10*/  FSETP.GE.AND P3, PT, R2, R5, PT ;  /* 0x000000050200720b */ /* 0x000fe20003f66000 */
[C---:B-----5:R-:W-:Y:S01]  /*0e20*/  FMUL R12, R7.reuse, R12 ;  /* 0x0000000c070c7220 */ /* 0x060fe20000400000 */
[----:B------:R-:W-:Y:S01]  /*0e30*/  SEL R2, RZ, 0x1, P4 ;  /* 0x00000001ff027807 */ /* 0x000fe20002000000 */
[----:B------:R-:W-:Y:S01]  /*0e40*/  FMUL R16, R7, R16 ;  /* 0x0000001007107220 */ /* 0x000fe20000400000 */
[----:B------:R-:W-:Y:S01]  /*0e50*/  SEL R3, RZ, 0x100, P6 ;  /* 0x00000100ff037807 */ /* 0x000fe20003000000 */
[----:B------:R-:W-:Y:S01]  /*0e60*/  ULDC.64 UR8, c[0x0][0x248] ;  /* 0x0000920000087ab9 */ /* 0x000fe20000000a00 */
[----:B------:R-:W-:-:S02]  /*0e70*/  SHF.R.S32.HI R11, RZ, 0x1f, R4 ;  /* 0x0000001fff0b7819 */ /* 0x000fc40000011404 */
[----:B------:R-:W-:Y:S01]  /*0e80*/  IADD3 R15, R2, R3, RZ ;  /* 0x00000003020f7210 */ /* 0x000fe20007ffe0ff */
[----:B------:R-:W-:Y:S01]  /*0e90*/  FADD R2, R7, -1 ;  /* 0xbf80000007027421 */ /* 0x000fe20000000000 */
[----:B------:R-:W-:Y:S02]  /*0ea0*/  IADD3 R8, P5, R4, UR6, RZ ;  /* 0x0000000604087c10 */ /* 0x000fe4000ffbe0ff */
[----:B------:R-:W-:Y:S01]  /*0eb0*/  SEL R5, RZ, 0x1, !P3 ;  /* 0x00000001ff057807 */ /* 0x000fe20005800000 */
[-C--:B------:R-:W-:Y:S01]  /*0ec0*/  FFMA R14, R14, R2.reuse, 1 ;  /* 0x3f8000000e0e7423 */ /* 0x080fe20000000002 */
[----:B------:R-:W-:Y:S01]  /*0ed0*/  SEL R10, RZ, 0x100, !P1 ;  /* 0x00000100ff0a7807 */ /* 0x000fe20004800000 */
[----:B------:R-:W-:Y:S01]  /*0ee0*/  FFMA R13, R13, R2, 1 ;  /* 0x3f8000000d0d7423 */ /* 0x000fe20000000002 */
[----:B------:R-:W-:Y:S01]  /*0ef0*/  IADD3.X R9, R11, UR7, RZ, P5, !PT ;  /* 0x000000070b097c10 */ /* 0x000fe2000affe4ff */
[----:B------:R-:W-:Y:S01]  /*0f00*/  ULDC.64 UR6, c[0x0][0x240] ;  /* 0x0000900000067ab9 */ /* 0x000fe20000000a00 */
[----:B------:R-:W-:-:S02]  /*0f10*/  FSETP.NEU.AND P5, PT, R6, 1, PT ;  /* 0x3f8000000600780b */ /* 0x000fc40003fad000 */
[----:B------:R-:W-:Y:S01]  /*0f20*/  IADD3 R19, R5, R10, RZ ;  /* 0x0000000a05137210 */ /* 0x000fe20007ffe0ff */
[----:B------:R0:W-:Y:S01]  /*0f30*/  @!P0 STG.E.U16 desc[UR4][R8.64], R15 ;  /* 0x0000000f08008986 */ /* 0x0001e2000c101504 */
[C---:B------:R-:W-:Y:S02]  /*0f40*/  SHF.L.U32 R6, R4.reuse, 0x2, RZ ;  /* 0x0000000204067819 */ /* 0x040fe400000006ff */
[----:B------:R-:W-:Y:S02]  /*0f50*/  SHF.L.U64.HI R10, R4, 0x2, R11 ;  /* 0x00000002040a7819 */ /* 0x000fe4000001020b */
[----:B------:R-:W-:Y:S02]  /*0f60*/  FSEL R12, R12, RZ, !P1 ;  /* 0x000000ff0c0c7208 */ /* 0x000fe40004800000 */
[----:B------:R-:W-:Y:S02]  /*0f70*/  IADD3 R4, P1, R4, UR6, RZ ;  /* 0x0000000604047c10 */ /* 0x000fe4000ff3e0ff */
[----:B------:R-:W-:-:S02]  /*0f80*/  FSEL R7, R14, RZ, P6 ;  /* 0x000000ff0e077208 */ /* 0x000fc40003000000 */
[----:B------:R-:W-:Y:S02]  /*0f90*/  FSEL R16, R16, RZ, !P3 ;  /* 0x000000ff10107208 */ /* 0x000fe40005800000 */
[----:B------:R-:W-:Y:S01]  /*0fa0*/  FSEL R13, R13, RZ, P4 ;  /* 0x000000ff0d0d7208 */ /* 0x000fe20002000000 */
[----:B------:R-:W-:Y:S01]  /*0fb0*/  FADD R17, R12, R7 ;  /* 0x000000070c117221 */ /* 0x000fe20000000000 */
[----:B------:R-:W-:Y:S02]  /*0fc0*/  IADD3 R2, P6, R6, UR8, RZ ;  /* 0x0000000806027c10 */ /* 0x000fe4000ffde0ff */
[----:B------:R-:W-:Y:S01]  /*0fd0*/  IADD3.X R5, R11, UR7, RZ, P1, !PT ;  /* 0x000000070b057c10 */ /* 0x000fe20008ffe4ff */
[----:B------:R-:W-:Y:S01]  /*0fe0*/  ULDC.64 UR6, c[0x0][0x250] ;  /* 0x0000940000067ab9 */ /* 0x000fe20000000a00 */
[----:B------:R-:W-:Y:S01]  /*0ff0*/  IADD3.X R3, R10, UR9, RZ, P6, !PT ;  /* 0x000000090a037c10 */ /* 0x000fe2000b7fe4ff */
[----:B------:R-:W-:Y:S01]  /*1000*/  FADD R16, R16, R13 ;  /* 0x0000000d10107221 */ /* 0x000fe20000000000 */
[----:B------:R-:W-:Y:S01]  /*1010*/  IADD3 R6, P1, R6, UR6, RZ ;  /* 0x0000000606067c10 */ /* 0x000fe2000ff3e0ff */
[----:B------:R1:W-:Y:S01]  /*1020*/  @!P0 STG.E.U16 desc[UR4][R4.64], R19 ;  /* 0x0000001304008986 */ /* 0x0003e2000c101504 */
[----:B0-----:R-:W-:-:S02]  /*1030*/  FSEL R9, R18, 1, P2 ;  /* 0x3f80000012097808 */ /* 0x001fc40001000000 */
[----:B------:R-:W-:Y:S01]  /*1040*/  IADD3.X R7, R10, UR7, RZ, P1, !PT ;  /* 0x000000070a077c10 */ /* 0x000fe20008ffe4ff */
[----:B------:R1:W-:Y:S01]  /*1050*/  @!P0 STG.E.64 desc[UR4][R2.64], R16 ;  /* 0x0000001002008986 */ /* 0x0003e2000c101b04 */
[----:B------:R-:W-:Y:S01]  /*1060*/  FSEL R8, R0, 1, P5 ;  /* 0x3f80000000087808 */ /* 0x000fe20002800000 */
[----:B------:R-:W-:Y:S06]  /*1070*/  @P0 EXIT ;  /* 0x000000000000094d */ /* 0x000fec0003800000 */
[----:B------:R-:W-:Y:S01]  /*1080*/  STG.E.64 desc[UR4][R6.64], R8 ;  /* 0x0000000806007986 */ /* 0x000fe2000c101b04 */
[----:B------:R-:W-:Y:S05]  /*1090*/  EXIT ;  /* 0x000000000000794d */ /* 0x000fea0003800000 */
.L_x_4:
[----:B------:R-:W-:-:S00]  /*10a0*/  BRA `(.L_x_4) ;  /* 0xfffffffc00fc7947 */ /* 0x000fc0000383ffff */
[----:B------:R-:W-:-:S00]  /*10b0*/  NOP ;  /* 0x0000000000007918 */ /* 0x000fc00000000000 */
        /* <DEDUP_REMOVED lines=12> */
.L_x_5:


//--------------------- .nv.global.init           --------------------------
	.section	.nv.global.init,"aw",@progbits
.nv.global.init:
	.type		_$_str,@object
	.size		_$_str,(.L_0 - _$_str)
_$_str:
        /*0000*/ 	.byte	0x5f, 0x5f, 0x43, 0x55, 0x44, 0x41, 0x5f, 0x46, 0x54, 0x5a, 0x00
.L_0:


//--------------------- .nv.constant0.triton_poi_fused_add_exp_ge_lt_masked_fill_mul_neg_pow_relu_sub_3 --------------------------
	.section	.nv.constant0.triton_poi_fused_add_exp_ge_lt_masked_fill_mul_neg_pow_relu_sub_3,"a",@progbits
	.sectionflags	@""
	.align	4
.nv.constant0.triton_poi_fused_add_exp_ge_lt_masked_fill_mul_neg_pow_relu_sub_3:
	.zero		604
